	.headerflags	@"EF_CUDA_TEXMODE_UNIFIED EF_CUDA_64BIT_ADDRESS EF_CUDA_ACCELERATORS EF_CUDA_SM90 EF_CUDA_VIRTUAL_SM(EF_CUDA_SM90)"
	.elftype	@"ET_EXEC"


//--------------------- .nv.info                  --------------------------
	.section	.nv.info,"",@"SHT_CUDA_INFO"
	.align	4


	//----- nvinfo : EIATTR_REGCOUNT
	.align		4
        /*0000*/ 	.byte	0x04, 0x2f
        /*0002*/ 	.short	(.L_1 - .L_0)
	.align		4
.L_0:
        /*0004*/ 	.word	index@(triton_per_fused_abs_mean_sub_18)
        /*0008*/ 	.word	0x00000015


	//----- nvinfo : EIATTR_MIN_STACK_SIZE
	.align		4
.L_1:
        /*000c*/ 	.byte	0x04, 0x12
        /*000e*/ 	.short	(.L_3 - .L_2)
	.align		4
.L_2:
        /*0010*/ 	.word	index@(triton_per_fused_abs_mean_sub_18)
        /*0014*/ 	.word	0x00000000


	//----- nvinfo : EIATTR_FRAME_SIZE
	.align		4
.L_3:
        /*0018*/ 	.byte	0x04, 0x11
        /*001a*/ 	.short	(.L_5 - .L_4)
	.align		4
.L_4:
        /*001c*/ 	.word	index@(triton_per_fused_abs_mean_sub_18)
        /*0020*/ 	.word	0x00000000


	//----- nvinfo : EIATTR_MIN_STACK_SIZE
	.align		4
.L_5:
        /*0024*/ 	.byte	0x04, 0x12
        /*0026*/ 	.short	(.L_7 - .L_6)
	.align		4
.L_6:
        /*0028*/ 	.word	index@(triton_per_fused_abs_mean_sub_18)
        /*002c*/ 	.word	0x00000000
.L_7:


//--------------------- .nv.info.triton_per_fused_abs_mean_sub_18 --------------------------
	.section	.nv.info.triton_per_fused_abs_mean_sub_18,"",@"SHT_CUDA_INFO"
	.sectionflags	@""
	.align	4


	//----- nvinfo : EIATTR_CUDA_API_VERSION
	.align		4
        /*0000*/ 	.byte	0x04, 0x37
        /*0002*/ 	.short	(.L_9 - .L_8)
.L_8:
        /*0004*/ 	.word	0x0000007c


	//----- nvinfo : EIATTR_KPARAM_INFO
	.align		4
.L_9:
        /*0008*/ 	.byte	0x04, 0x17
        /*000a*/ 	.short	(.L_11 - .L_10)
.L_10:
        /*000c*/ 	.word	0x00000000
        /*0010*/ 	.short	0x0003
        /*0012*/ 	.short	0x0014
        /*0014*/ 	.byte	0x00, 0xf0, 0x11, 0x00


	//----- nvinfo : EIATTR_KPARAM_INFO
	.align		4
.L_11:
        /*0018*/ 	.byte	0x04, 0x17
        /*001a*/ 	.short	(.L_13 - .L_12)
.L_12:
        /*001c*/ 	.word	0x00000000
        /*0020*/ 	.short	0x0002
        /*0022*/ 	.short	0x0010
        /*0024*/ 	.byte	0x00, 0xf0, 0x11, 0x00


	//----- nvinfo : EIATTR_KPARAM_INFO
	.align		4
.L_13:
        /*0028*/ 	.byte	0x04, 0x17
        /*002a*/ 	.short	(.L_15 - .L_14)
.L_14:
        /*002c*/ 	.word	0x00000000
        /*0030*/ 	.short	0x0001
        /*0032*/ 	.short	0x0008
        /*0034*/ 	.byte	0x00, 0xf4, 0x21, 0x00


	//----- nvinfo : EIATTR_KPARAM_INFO
	.align		4
.L_15:
        /*0038*/ 	.byte	0x04, 0x17
        /*003a*/ 	.short	(.L_17 - .L_16)
.L_16:
        /*003c*/ 	.word	0x00000000
        /*0040*/ 	.short	0x0000
        /*0042*/ 	.short	0x0000
        /*0044*/ 	.byte	0x00, 0xf4, 0x21, 0x00


	//----- nvinfo : EIATTR_SPARSE_MMA_MASK
	.align		4
.L_17:
        /*0048*/ 	.byte	0x03, 0x50
        /*004a*/ 	.short	0x0000


	//----- nvinfo : EIATTR_MAXREG_COUNT
	.align		4
        /*004c*/ 	.byte	0x03, 0x1b
        /*004e*/ 	.short	0x00ff


	//----- nvinfo : EIATTR_COOP_GROUP_MASK_REGIDS
	.align		4
        /*0050*/ 	.byte	0x04, 0x29
        /*0052*/ 	.short	(.L_19 - .L_18)


	//   ....[0]....
.L_18:
        /*0054*/ 	.word	0xffffffff


	//   ....[1]....
        /*0058*/ 	.word	0xffffffff


	//   ....[2]....
        /*005c*/ 	.word	0xffffffff


	//   ....[3]....
        /*0060*/ 	.word	0xffffffff


	//   ....[4]....
        /*0064*/ 	.word	0xffffffff


	//   ....[5]....
        /*0068*/ 	.word	0xffffffff


	//   ....[6]....
        /*006c*/ 	.word	0xffffffff


	//   ....[7]....
        /*0070*/ 	.word	0xffffffff


	//   ....[8]....
        /*0074*/ 	.word	0xffffffff


	//   ....[9]....
        /*0078*/ 	.word	0xffffffff


	//   ....[10]....
        /*007c*/ 	.word	0xffffffff


	//----- nvinfo : EIATTR_COOP_GROUP_INSTR_OFFSETS
	.align		4
.L_19:
        /*0080*/ 	.byte	0x04, 0x28
        /*0082*/ 	.short	(.L_21 - .L_20)


	//   ....[0]....
.L_20:
        /*0084*/ 	.word	0x00000280


	//   ....[1]....
        /*0088*/ 	.word	0x00000290


	//   ....[2]....
        /*008c*/ 	.word	0x000002a0


	//   ....[3]....
        /*0090*/ 	.word	0x000002b0


	//   ....[4]....
        /*0094*/ 	.word	0x00000300


	//   ....[5]....
        /*0098*/ 	.word	0x00000310


	//   ....[6]....
        /*009c*/ 	.word	0x00000320


	//   ....[7]....
        /*00a0*/ 	.word	0x00000330


	//   ....[8]....
        /*00a4*/ 	.word	0x00000450


	//   ....[9]....
        /*00a8*/ 	.word	0x00000470


	//   ....[10]....
        /*00ac*/ 	.word	0x000004a0


	//----- nvinfo : EIATTR_EXIT_INSTR_OFFSETS
	.align		4
.L_21:
        /*00b0*/ 	.byte	0x04, 0x1c
        /*00b2*/ 	.short	(.L_23 - .L_22)


	//   ....[0]....
.L_22:
        /*00b4*/ 	.word	0x000005d0


	//   ....[1]....
        /*00b8*/ 	.word	0x00000620


	//----- nvinfo : EIATTR_REQNTID
	.align		4
.L_23:
        /*00bc*/ 	.byte	0x04, 0x10
        /*00be*/ 	.short	(.L_25 - .L_24)
.L_24:
        /*00c0*/ 	.word	0x00000100
        /*00c4*/ 	.word	0x00000001
        /*00c8*/ 	.word	0x00000001


	//----- nvinfo : EIATTR_CBANK_PARAM_SIZE
	.align		4
.L_25:
        /*00cc*/ 	.byte	0x03, 0x19
        /*00ce*/ 	.short	0x0018


	//----- nvinfo : EIATTR_PARAM_CBANK
	.align		4
        /*00d0*/ 	.byte	0x04, 0x0a
        /*00d2*/ 	.short	(.L_27 - .L_26)
	.align		4
.L_26:
        /*00d4*/ 	.word	index@(.nv.constant0.triton_per_fused_abs_mean_sub_18)
        /*00d8*/ 	.short	0x0210
        /*00da*/ 	.short	0x0018


	//----- nvinfo : EIATTR_SW_WAR
	.align		4
.L_27:
        /*00dc*/ 	.byte	0x04, 0x36
        /*00de*/ 	.short	(.L_29 - .L_28)
.L_28:
        /*00e0*/ 	.word	0x00000008
.L_29:


//--------------------- .nv.callgraph             --------------------------
	.section	.nv.callgraph,"",@"SHT_CUDA_CALLGRAPH"
	.align	4
	.sectionentsize	8
	.align		4
        /*0000*/ 	.word	0x00000000
	.align		4
        /*0004*/ 	.word	0xffffffff
	.align		4
        /*0008*/ 	.word	0x00000000
	.align		4
        /*000c*/ 	.word	0xfffffffe
	.align		4
        /*0010*/ 	.word	0x00000000
	.align		4
        /*0014*/ 	.word	0xfffffffd
	.align		4
        /*0018*/ 	.word	0x00000000
	.align		4
        /*001c*/ 	.word	0xfffffffc


//--------------------- .text.triton_per_fused_abs_mean_sub_18 --------------------------
	.section	.text.triton_per_fused_abs_mean_sub_18,"ax",@progbits
	.sectionflags	@"SHF_BARRIERS=1"
	.align	128
        .global         triton_per_fused_abs_mean_sub_18
        .type           triton_per_fused_abs_mean_sub_18,@function
        .size           triton_per_fused_abs_mean_sub_18,(.L_x_1 - triton_per_fused_abs_mean_sub_18)
        .other          triton_per_fused_abs_mean_sub_18,@"STO_CUDA_ENTRY STV_DEFAULT"
triton_per_fused_abs_mean_sub_18:
.text.triton_per_fused_abs_mean_sub_18:
[----:B------:R-:W0:Y:S02]  /*0000*/  LDC R1, c[0x0][0x28] ;  /* 0x00000a00ff017b82 */ /* 0x000e240000000800 */
[----:B------:R-:W1:Y:S01]  /*0010*/  S2R R3, SR_CTAID.X ;  /* 0x0000000000037919 */ /* 0x000e620000002500 */
[----:B------:R-:W2:Y:S01]  /*0020*/  LDC.64 R16, c[0x0][0x210] ;  /* 0x00008400ff107b82 */ /* 0x000ea20000000a00 */
[----:B------:R-:W-:Y:S02]  /*0030*/  CS2R R8, SRZ ;  /* 0x0000000000087805 */ /* 0x000fe4000001ff00 */
[----:B------:R-:W-:Y:S01]  /*0040*/  CS2R R10, SRZ ;  /* 0x00000000000a7805 */ /* 0x000fe2000001ff00 */
[----:B------:R-:W3:Y:S01]  /*0050*/  S2R R0, SR_TID.X ;  /* 0x0000000000007919 */ /* 0x000ee20000002100 */
[----:B------:R-:W-:Y:S01]  /*0060*/  ULDC.64 UR6, c[0x0][0x208] ;  /* 0x0000820000067ab9 */ /* 0x000fe20000000a00 */
[----:B-1----:R-:W-:Y:S02]  /*0070*/  IMAD.SHL.U32 R3, R3, 0x20, RZ ;  /* 0x0000002003037824 */ /* 0x002fe400078e00ff */
[----:B---3--:R-:W-:-:S05]  /*0080*/  IMAD.SHL.U32 R2, R0, 0x4, RZ ;  /* 0x0000000400027824 */ /* 0x008fca00078e00ff */
[----:B------:R-:W-:Y:S02]  /*0090*/  LOP3.LUT R4, R3, 0x1c, R2, 0xf8, !PT ;  /* 0x0000001c03047812 */ /* 0x000fe400078ef802 */
[----:B------:R-:W-:Y:S02]  /*00a0*/  LOP3.LUT R5, R2, 0x3e0, RZ, 0xc0, !PT ;  /* 0x000003e002057812 */ /* 0x000fe400078ec0ff */
[----:B------:R-:W-:-:S03]  /*00b0*/  ISETP.GE.AND P0, PT, R4, 0x20, PT ;  /* 0x000000200400780c */ /* 0x000fc60003f06270 */
[----:B------:R-:W-:-:S04]  /*00c0*/  IMAD.IADD R5, R4, 0x1, R5 ;  /* 0x0000000104057824 */ /* 0x000fc800078e0205 */
[C---:B------:R-:W-:Y:S02]  /*00d0*/  VIADD R7, R5.reuse, 0x400 ;  /* 0x0000040005077836 */ /* 0x040fe40000000000 */
[----:B--2---:R-:W-:Y:S01]  /*00e0*/  IMAD.WIDE R14, R5, 0x4, R16 ;  /* 0x00000004050e7825 */ /* 0x004fe200078e0210 */
[----:B------:R-:W-:-:S03]  /*00f0*/  CS2R R4, SRZ ;  /* 0x0000000000047805 */ /* 0x000fc6000001ff00 */
[----:B------:R-:W-:Y:S01]  /*0100*/  IMAD.WIDE R16, R7, 0x4, R16 ;  /* 0x0000000407107825 */ /* 0x000fe200078e0210 */
[----:B------:R-:W-:-:S04]  /*0110*/  CS2R R6, SRZ ;  /* 0x0000000000067805 */ /* 0x000fc8000001ff00 */
[----:B------:R-:W2:Y:S04]  /*0120*/  @!P0 LDG.E.128 R8, desc[UR6][R16.64] ;  /* 0x0000000610088981 */ /* 0x000ea8000c1e1d00 */
[----:B------:R-:W3:Y:S01]  /*0130*/  @!P0 LDG.E.128 R4, desc[UR6][R14.64] ;  /* 0x000000060e048981 */ /* 0x000ee2000c1e1d00 */
[----:B------:R-:W1:Y:S01]  /*0140*/  S2UR UR5, SR_CgaCtaId ;  /* 0x00000000000579c3 */ /* 0x000e620000008800 */
[----:B------:R-:W-:Y:S01]  /*0150*/  UMOV UR4, 0x400 ;  /* 0x0000040000047882 */ /* 0x000fe20000000000 */
[----:B------:R-:W-:Y:S01]  /*0160*/  ISETP.GE.AND P1, PT, R0, 0x100, PT ;  /* 0x000001000000780c */ /* 0x000fe20003f26270 */
[----:B-1----:R-:W-:Y:S01]  /*0170*/  UPRMT UR4, UR5, 0x654, UR4 ;  /* 0x0000065405047896 */ /* 0x002fe20008000004 */
[----:B--2---:R-:W-:Y:S02]  /*0180*/  SEL R8, R8, RZ, !P0 ;  /* 0x000000ff08087207 */ /* 0x004fe40004000000 */
[----:B---3--:R-:W-:-:S02]  /*0190*/  SEL R13, R4, RZ, !P0 ;  /* 0x000000ff040d7207 */ /* 0x008fc40004000000 */
[----:B------:R-:W-:Y:S02]  /*01a0*/  SEL R4, R5, RZ, !P0 ;  /* 0x000000ff05047207 */ /* 0x000fe40004000000 */
[----:B------:R-:W-:Y:S02]  /*01b0*/  SEL R5, R6, RZ, !P0 ;  /* 0x000000ff06057207 */ /* 0x000fe40004000000 */
[----:B------:R-:W-:Y:S02]  /*01c0*/  SEL R6, R7, RZ, !P0 ;  /* 0x000000ff07067207 */ /* 0x000fe40004000000 */
[----:B------:R-:W-:Y:S02]  /*01d0*/  SEL R9, R9, RZ, !P0 ;  /* 0x000000ff09097207 */ /* 0x000fe40004000000 */
[----:B------:R-:W-:Y:S02]  /*01e0*/  SEL R10, R10, RZ, !P0 ;  /* 0x000000ff0a0a7207 */ /* 0x000fe40004000000 */
[----:B------:R-:W-:Y:S01]  /*01f0*/  SEL R11, R11, RZ, !P0 ;  /* 0x000000ff0b0b7207 */ /* 0x000fe20004000000 */
[----:B------:R-:W-:Y:S01]  /*0200*/  FADD R8, R13, R8 ;  /* 0x000000080d087221 */ /* 0x000fe20000000000 */
[----:B------:R-:W-:Y:S01]  /*0210*/  FADD R9, R4, R9 ;  /* 0x0000000904097221 */ /* 0x000fe20000000000 */
[----:B------:R-:W-:-:S02]  /*0220*/  FADD R10, R5, R10 ;  /* 0x0000000a050a7221 */ /* 0x000fc40000000000 */
[----:B------:R-:W-:Y:S01]  /*0230*/  FADD R11, R6, R11 ;  /* 0x0000000b060b7221 */ /* 0x000fe20000000000 */
[----:B------:R-:W-:Y:S02]  /*0240*/  FSEL R8, R8, RZ, !P0 ;  /* 0x000000ff08087208 */ /* 0x000fe40004000000 */
[----:B------:R-:W-:Y:S02]  /*0250*/  FSEL R9, R9, RZ, !P0 ;  /* 0x000000ff09097208 */ /* 0x000fe40004000000 */
[----:B------:R-:W-:Y:S02]  /*0260*/  FSEL R10, R10, RZ, !P0 ;  /* 0x000000ff0a0a7208 */ /* 0x000fe40004000000 */
[----:B------:R-:W-:Y:S01]  /*0270*/  FSEL R11, R11, RZ, !P0 ;  /* 0x000000ff0b0b7208 */ /* 0x000fe20004000000 */
[----:B------:R-:W1:Y:S04]  /*0280*/  SHFL.BFLY PT, R5, R8, 0x10, 0x1f ;  /* 0x0e001f0008057f89 */ /* 0x000e6800000e0000 */
[----:B------:R-:W2:Y:S04]  /*0290*/  SHFL.BFLY PT, R4, R9, 0x10, 0x1f ;  /* 0x0e001f0009047f89 */ /* 0x000ea800000e0000 */
[----:B------:R-:W3:Y:S04]  /*02a0*/  SHFL.BFLY PT, R7, R10, 0x10, 0x1f ;  /* 0x0e001f000a077f89 */ /* 0x000ee800000e0000 */
[----:B------:R-:W4:Y:S01]  /*02b0*/  SHFL.BFLY PT, R14, R11, 0x10, 0x1f ;  /* 0x0e001f000b0e7f89 */ /* 0x000f2200000e0000 */
[----:B-1----:R-:W-:Y:S01]  /*02c0*/  FADD R5, R8, R5 ;  /* 0x0000000508057221 */ /* 0x002fe20000000000 */
[----:B--2---:R-:W-:Y:S01]  /*02d0*/  FADD R6, R9, R4 ;  /* 0x0000000409067221 */ /* 0x004fe20000000000 */
[----:B---3--:R-:W-:Y:S01]  /*02e0*/  FADD R13, R10, R7 ;  /* 0x000000070a0d7221 */ /* 0x008fe20000000000 */
[----:B----4-:R-:W-:-:S02]  /*02f0*/  FADD R15, R11, R14 ;  /* 0x0000000e0b0f7221 */ /* 0x010fc40000000000 */
[----:B------:R-:W1:Y:S04]  /*0300*/  SHFL.BFLY PT, R4, R5, 0x8, 0x1f ;  /* 0x0d001f0005047f89 */ /* 0x000e6800000e0000 */
[----:B------:R-:W2:Y:S04]  /*0310*/  SHFL.BFLY PT, R7, R6, 0x8, 0x1f ;  /* 0x0d001f0006077f89 */ /* 0x000ea800000e0000 */
[----:B------:R-:W3:Y:S04]  /*0320*/  SHFL.BFLY PT, R14, R13, 0x8, 0x1f ;  /* 0x0d001f000d0e7f89 */ /* 0x000ee800000e0000 */
[----:B------:R-:W4:Y:S01]  /*0330*/  SHFL.BFLY PT, R16, R15, 0x8, 0x1f ;  /* 0x0d001f000f107f89 */ /* 0x000f2200000e0000 */
[----:B------:R-:W-:-:S02]  /*0340*/  SHF.R.U32.HI R9, RZ, 0x5, R0 ;  /* 0x00000005ff097819 */ /* 0x000fc40000011600 */
[----:B------:R-:W-:Y:S02]  /*0350*/  LOP3.LUT R8, R2, 0x1c, RZ, 0xc0, !PT ;  /* 0x0000001c02087812 */ /* 0x000fe400078ec0ff */
[----:B------:R-:W-:Y:S02]  /*0360*/  SGXT.U32 R9, R9, 0x3 ;  /* 0x000000030909781a */ /* 0x000fe40000000000 */
[----:B------:R-:W-:Y:S01]  /*0370*/  LOP3.LUT P0, RZ, R0, 0x18, RZ, 0xc0, !PT ;  /* 0x0000001800ff7812 */ /* 0x000fe2000780c0ff */
[----:B------:R-:W-:Y:S02]  /*0380*/  IMAD.SHL.U32 R10, R8, 0x20, RZ ;  /* 0x00000020080a7824 */ /* 0x000fe400078e00ff */
[----:B------:R-:W-:Y:S02]  /*0390*/  IMAD.SHL.U32 R11, R9, 0x4, RZ ;  /* 0x00000004090b7824 */ /* 0x000fe400078e00ff */
[----:B-1----:R-:W-:-:S03]  /*03a0*/  FADD R18, R5, R4 ;  /* 0x0000000405127221 */ /* 0x002fc60000000000 */
[----:B------:R-:W-:Y:S01]  /*03b0*/  LOP3.LUT R11, R10, R11, RZ, 0xfc, !PT ;  /* 0x0000000b0a0b7212 */ /* 0x000fe200078efcff */
[----:B--2---:R-:W-:Y:S01]  /*03c0*/  FADD R6, R6, R7 ;  /* 0x0000000706067221 */ /* 0x004fe20000000000 */
[----:B---3--:R-:W-:Y:S01]  /*03d0*/  FADD R14, R13, R14 ;  /* 0x0000000e0d0e7221 */ /* 0x008fe20000000000 */
[----:B----4-:R-:W-:Y:S02]  /*03e0*/  FADD R16, R15, R16 ;  /* 0x000000100f107221 */ /* 0x010fe40000000000 */
[----:B------:R-:W-:Y:S04]  /*03f0*/  @!P0 STS [R11+UR4], R18 ;  /* 0x000000120b008988 */ /* 0x000fe80008000804 */
[----:B------:R-:W-:Y:S04]  /*0400*/  @!P0 STS [R11+UR4+0x20], R6 ;  /* 0x000020060b008988 */ /* 0x000fe80008000804 */
[----:B------:R-:W-:Y:S04]  /*0410*/  @!P0 STS [R11+UR4+0x40], R14 ;  /* 0x0000400e0b008988 */ /* 0x000fe80008000804 */
[----:B------:R-:W-:Y:S01]  /*0420*/  @!P0 STS [R11+UR4+0x60], R16 ;  /* 0x000060100b008988 */ /* 0x000fe20008000804 */
[----:B------:R-:W-:Y:S06]  /*0430*/  BAR.SYNC.DEFER_BLOCKING 0x0 ;  /* 0x0000000000007b1d */ /* 0x000fec0000010000 */
[----:B------:R-:W1:Y:S04]  /*0440*/  @!P1 LDS R12, [R2+UR4] ;  /* 0x00000004020c9984 */ /* 0x000e680008000800 */
[----:B-1----:R-:W1:Y:S02]  /*0450*/  SHFL.BFLY PT, R5, R12, 0x4, 0x1f ;  /* 0x0c801f000c057f89 */ /* 0x002e6400000e0000 */
[----:B-1----:R-:W-:-:S05]  /*0460*/  FADD R7, R12, R5 ;  /* 0x000000050c077221 */ /* 0x002fca0000000000 */
[----:B------:R-:W1:Y:S01]  /*0470*/  SHFL.BFLY PT, R4, R7, 0x2, 0x1f ;  /* 0x0c401f0007047f89 */ /* 0x000e6200000e0000 */
[----:B------:R-:W-:Y:S01]  /*0480*/  LOP3.LUT P0, RZ, R0, 0x7, RZ, 0xc0, !PT ;  /* 0x0000000700ff7812 */ /* 0x000fe2000780c0ff */
[----:B-1----:R-:W-:-:S05]  /*0490*/  FADD R13, R7, R4 ;  /* 0x00000004070d7221 */ /* 0x002fca0000000000 */
[----:B------:R-:W1:Y:S01]  /*04a0*/  SHFL.BFLY PT, R4, R13, 0x1, 0x1f ;  /* 0x0c201f000d047f89 */ /* 0x000e6200000e0000 */
[----:B------:R-:W-:Y:S01]  /*04b0*/  ISETP.LT.AND P0, PT, R0, 0x100, !P0 ;  /* 0x000001000000780c */ /* 0x000fe20004701270 */
[----:B-1----:R-:W-:-:S12]  /*04c0*/  FADD R15, R13, R4 ;  /* 0x000000040d0f7221 */ /* 0x002fd80000000000 */
[----:B------:R-:W-:Y:S01]  /*04d0*/  @P0 STS [R2+UR4], R15 ;  /* 0x0000000f02000988 */ /* 0x000fe20008000804 */
[----:B------:R-:W-:Y:S06]  /*04e0*/  BAR.SYNC.DEFER_BLOCKING 0x0 ;  /* 0x0000000000007b1d */ /* 0x000fec0000010000 */
[----:B------:R-:W-:Y:S04]  /*04f0*/  LDS R4, [R10+UR4] ;  /* 0x000000040a047984 */ /* 0x000fe80008000800 */
[----:B------:R-:W-:Y:S04]  /*0500*/  LDS R5, [R10+UR4+0x20] ;  /* 0x000020040a057984 */ /* 0x000fe80008000800 */
[----:B------:R-:W-:Y:S04]  /*0510*/  LDS R6, [R10+UR4+0x40] ;  /* 0x000040040a067984 */ /* 0x000fe80008000800 */
[----:B------:R-:W1:Y:S01]  /*0520*/  LDS R7, [R10+UR4+0x60] ;  /* 0x000060040a077984 */ /* 0x000e620008000800 */
[----:B------:R-:W-:Y:S01]  /*0530*/  LOP3.LUT R11, R3, 0x1f, R0, 0xf8, !PT ;  /* 0x0000001f030b7812 */ /* 0x000fe200078ef800 */
[----:B------:R-:W-:-:S04]  /*0540*/  VIADD R3, R10, UR4 ;  /* 0x000000040a037c36 */ /* 0x000fc80008000000 */
[----:B------:R-:W-:Y:S01]  /*0550*/  IMAD R3, R8, -0x1c, R3 ;  /* 0xffffffe408037824 */ /* 0x000fe200078e0203 */
[----:B------:R-:W-:Y:S01]  /*0560*/  BAR.SYNC.DEFER_BLOCKING 0x0 ;  /* 0x0000000000007b1d */ /* 0x000fe20000010000 */
[----:B------:R-:W-:-:S04]  /*0570*/  ISETP.GE.AND P0, PT, R11, 0x20, PT ;  /* 0x000000200b00780c */ /* 0x000fc80003f06270 */
[----:B------:R-:W-:Y:S02]  /*0580*/  ISETP.EQ.AND P0, PT, R9, RZ, !P0 ;  /* 0x000000ff0900720c */ /* 0x000fe40004702270 */
[----:B------:R-:W-:Y:S01]  /*0590*/  LOP3.LUT R0, R0, 0x1f, RZ, 0xc0, !PT ;  /* 0x0000001f00007812 */ /* 0x000fe200078ec0ff */
[----:B-1----:R1:W-:Y:S03]  /*05a0*/  STS.128 [R3], R4 ;  /* 0x0000000403007388 */ /* 0x0023e60000000c00 */
[----:B------:R-:W-:Y:S01]  /*05b0*/  LEA R0, R0, UR4, 0x2 ;  /* 0x0000000400007c11 */ /* 0x000fe2000f8e10ff */
[----:B------:R-:W-:Y:S06]  /*05c0*/  BAR.SYNC.DEFER_BLOCKING 0x0 ;  /* 0x0000000000007b1d */ /* 0x000fec0000010000 */
[----:B-1----:R-:W-:Y:S05]  /*05d0*/  @!P0 EXIT ;  /* 0x000000000000894d */ /* 0x002fea0003800000 */
[----:B------:R-:W0:Y:S01]  /*05e0*/  LDS R5, [R0] ;  /* 0x0000000000057984 */ /* 0x000e220000000800 */
[----:B------:R-:W1:Y:S02]  /*05f0*/  LDC.64 R2, c[0x0][0x218] ;  /* 0x00008600ff027b82 */ /* 0x000e640000000a00 */
[----:B-1----:R-:W-:-:S05]  /*0600*/  IMAD.WIDE R2, R11, 0x4, R2 ;  /* 0x000000040b027825 */ /* 0x002fca00078e0202 */
[----:B0-----:R-:W-:Y:S01]  /*0610*/  STG.E desc[UR6][R2.64], R5 ;  /* 0x0000000502007986 */ /* 0x001fe2000c101906 */
[----:B------:R-:W-:Y:S05]  /*0620*/  EXIT ;  /* 0x000000000000794d */ /* 0x000fea0003800000 */
.L_x_0:
[----:B------:R-:W-:-:S00]  /*0630*/  BRA `(.L_x_0) ;  /* 0xfffffffc00fc7947 */ /* 0x000fc0000383ffff */
[----:B------:R-:W-:-:S00]  /*0640*/  NOP ;  /* 0x0000000000007918 */ /* 0x000fc00000000000 */
        /* <DEDUP_REMOVED lines=11> */
.L_x_1:


//--------------------- .nv.shared.triton_per_fused_abs_mean_sub_18 --------------------------
	.section	.nv.shared.triton_per_fused_abs_mean_sub_18,"aw",@nobits
	.sectionflags	@""
	.align	16
	.zero		1024


//--------------------- .nv.constant0.triton_per_fused_abs_mean_sub_18 --------------------------
	.section	.nv.constant0.triton_per_fused_abs_mean_sub_18,"a",@progbits
	.sectionflags	@""
	.align	4
.nv.constant0.triton_per_fused_abs_mean_sub_18:
	.zero		552
